//
// Generated by NVIDIA NVVM Compiler
//
// Compiler Build ID: CL-36424714
// Cuda compilation tools, release 13.0, V13.0.88
// Based on NVVM 20.0.0
//

.version 9.0
.target sm_100
.address_size 64

	// .globl	_Z13matrixMulCUDAv
.global .align 4 .b8 d_A[4194304];
.global .align 4 .b8 d_B[4194304];
.global .align 4 .b8 d_C[4194304];
// _ZZ25matrixMulCUDASharedMemoryvE2As has been demoted
// _ZZ25matrixMulCUDASharedMemoryvE2Bs has been demoted

.visible .entry _Z13matrixMulCUDAv()
{
	.reg .pred 	%p<2>;
	.reg .b32 	%r<13>;
	.reg .b32 	%f<52>;
	.reg .b64 	%rd<22>;

	mov.u32 	%r6, %ctaid.x;
	shl.b32 	%r7, %r6, 3;
	mov.u32 	%r8, %tid.x;
	add.s32 	%r1, %r7, %r8;
	mov.u32 	%r9, %ctaid.y;
	shl.b32 	%r10, %r9, 3;
	mov.u32 	%r11, %tid.y;
	add.s32 	%r2, %r10, %r11;
	mul.wide.u32 	%rd7, %r9, 32768;
	mul.wide.u32 	%rd8, %r11, 4096;
	add.s64 	%rd9, %rd7, %rd8;
	mov.u64 	%rd10, d_A;
	add.s64 	%rd11, %rd9, %rd10;
	add.s64 	%rd21, %rd11, 32;
	mul.wide.s32 	%rd12, %r1, 4;
	mov.u64 	%rd13, d_B;
	add.s64 	%rd14, %rd12, %rd13;
	add.s64 	%rd20, %rd14, 32768;
	mov.f32 	%f51, 0f00000000;
	mov.b32 	%r12, 0;
$L__BB0_1:
	ld.global.f32 	%f4, [%rd21+-32];
	ld.global.f32 	%f5, [%rd20+-32768];
	fma.rn.f32 	%f6, %f4, %f5, %f51;
	ld.global.f32 	%f7, [%rd21+-28];
	ld.global.f32 	%f8, [%rd20+-28672];
	fma.rn.f32 	%f9, %f7, %f8, %f6;
	ld.global.f32 	%f10, [%rd21+-24];
	ld.global.f32 	%f11, [%rd20+-24576];
	fma.rn.f32 	%f12, %f10, %f11, %f9;
	ld.global.f32 	%f13, [%rd21+-20];
	ld.global.f32 	%f14, [%rd20+-20480];
	fma.rn.f32 	%f15, %f13, %f14, %f12;
	ld.global.f32 	%f16, [%rd21+-16];
	ld.global.f32 	%f17, [%rd20+-16384];
	fma.rn.f32 	%f18, %f16, %f17, %f15;
	ld.global.f32 	%f19, [%rd21+-12];
	ld.global.f32 	%f20, [%rd20+-12288];
	fma.rn.f32 	%f21, %f19, %f20, %f18;
	ld.global.f32 	%f22, [%rd21+-8];
	ld.global.f32 	%f23, [%rd20+-8192];
	fma.rn.f32 	%f24, %f22, %f23, %f21;
	ld.global.f32 	%f25, [%rd21+-4];
	ld.global.f32 	%f26, [%rd20+-4096];
	fma.rn.f32 	%f27, %f25, %f26, %f24;
	ld.global.f32 	%f28, [%rd21];
	ld.global.f32 	%f29, [%rd20];
	fma.rn.f32 	%f30, %f28, %f29, %f27;
	ld.global.f32 	%f31, [%rd21+4];
	ld.global.f32 	%f32, [%rd20+4096];
	fma.rn.f32 	%f33, %f31, %f32, %f30;
	ld.global.f32 	%f34, [%rd21+8];
	ld.global.f32 	%f35, [%rd20+8192];
	fma.rn.f32 	%f36, %f34, %f35, %f33;
	ld.global.f32 	%f37, [%rd21+12];
	ld.global.f32 	%f38, [%rd20+12288];
	fma.rn.f32 	%f39, %f37, %f38, %f36;
	ld.global.f32 	%f40, [%rd21+16];
	ld.global.f32 	%f41, [%rd20+16384];
	fma.rn.f32 	%f42, %f40, %f41, %f39;
	ld.global.f32 	%f43, [%rd21+20];
	ld.global.f32 	%f44, [%rd20+20480];
	fma.rn.f32 	%f45, %f43, %f44, %f42;
	ld.global.f32 	%f46, [%rd21+24];
	ld.global.f32 	%f47, [%rd20+24576];
	fma.rn.f32 	%f48, %f46, %f47, %f45;
	ld.global.f32 	%f49, [%rd21+28];
	ld.global.f32 	%f50, [%rd20+28672];
	fma.rn.f32 	%f51, %f49, %f50, %f48;
	add.s32 	%r12, %r12, 16;
	add.s64 	%rd21, %rd21, 64;
	add.s64 	%rd20, %rd20, 65536;
	setp.ne.s32 	%p1, %r12, 1024;
	@%p1 bra 	$L__BB0_1;
	mul.wide.u32 	%rd15, %r2, 4096;
	mov.u64 	%rd16, d_C;
	add.s64 	%rd17, %rd16, %rd15;
	add.s64 	%rd19, %rd17, %rd12;
	st.global.f32 	[%rd19], %f51;
	ret;

}
	// .globl	_Z25matrixMulCUDASharedMemoryv
.visible .entry _Z25matrixMulCUDASharedMemoryv()
{
	.reg .pred 	%p<2>;
	.reg .b32 	%r<21>;
	.reg .b32 	%f<108>;
	.reg .b64 	%rd<24>;
	// demoted variable
	.shared .align 4 .b8 _ZZ25matrixMulCUDASharedMemoryvE2As[256];
	// demoted variable
	.shared .align 4 .b8 _ZZ25matrixMulCUDASharedMemoryvE2Bs[256];
	mov.u32 	%r10, %ctaid.y;
	shl.b32 	%r11, %r10, 3;
	mov.u32 	%r12, %tid.y;
	add.s32 	%r1, %r11, %r12;
	mov.u32 	%r13, %ctaid.x;
	shl.b32 	%r14, %r13, 3;
	mov.u32 	%r15, %tid.x;
	add.s32 	%r2, %r14, %r15;
	shl.b32 	%r16, %r12, 5;
	mov.u32 	%r17, _ZZ25matrixMulCUDASharedMemoryvE2As;
	add.s32 	%r3, %r17, %r16;
	shl.b32 	%r18, %r15, 2;
	add.s32 	%r4, %r3, %r18;
	mov.u32 	%r19, _ZZ25matrixMulCUDASharedMemoryvE2Bs;
	add.s32 	%r6, %r19, %r18;
	add.s32 	%r5, %r6, %r16;
	mul.wide.u32 	%rd7, %r1, 4096;
	mul.wide.u32 	%rd8, %r15, 4;
	or.b64  	%rd9, %rd7, %rd8;
	mov.u64 	%rd10, d_A;
	add.s64 	%rd11, %rd9, %rd10;
	add.s64 	%rd23, %rd11, 64;
	mul.wide.u32 	%rd12, %r12, 4096;
	mul.wide.s32 	%rd13, %r2, 4;
	add.s64 	%rd14, %rd12, %rd13;
	mov.u64 	%rd15, d_B;
	add.s64 	%rd16, %rd14, %rd15;
	add.s64 	%rd22, %rd16, 65536;
	mov.b32 	%r20, 0;
	mov.f32 	%f107, 0f00000000;
$L__BB1_1:
	ld.global.f32 	%f4, [%rd23+-64];
	st.shared.f32 	[%r4], %f4;
	ld.global.f32 	%f5, [%rd22+-65536];
	st.shared.f32 	[%r5], %f5;
	bar.sync 	0;
	ld.shared.f32 	%f6, [%r3];
	ld.shared.f32 	%f7, [%r6];
	fma.rn.f32 	%f8, %f6, %f7, %f107;
	ld.shared.f32 	%f9, [%r3+4];
	ld.shared.f32 	%f10, [%r6+32];
	fma.rn.f32 	%f11, %f9, %f10, %f8;
	ld.shared.f32 	%f12, [%r3+8];
	ld.shared.f32 	%f13, [%r6+64];
	fma.rn.f32 	%f14, %f12, %f13, %f11;
	ld.shared.f32 	%f15, [%r3+12];
	ld.shared.f32 	%f16, [%r6+96];
	fma.rn.f32 	%f17, %f15, %f16, %f14;
	ld.shared.f32 	%f18, [%r3+16];
	ld.shared.f32 	%f19, [%r6+128];
	fma.rn.f32 	%f20, %f18, %f19, %f17;
	ld.shared.f32 	%f21, [%r3+20];
	ld.shared.f32 	%f22, [%r6+160];
	fma.rn.f32 	%f23, %f21, %f22, %f20;
	ld.shared.f32 	%f24, [%r3+24];
	ld.shared.f32 	%f25, [%r6+192];
	fma.rn.f32 	%f26, %f24, %f25, %f23;
	ld.shared.f32 	%f27, [%r3+28];
	ld.shared.f32 	%f28, [%r6+224];
	fma.rn.f32 	%f29, %f27, %f28, %f26;
	bar.sync 	0;
	ld.global.f32 	%f30, [%rd23+-32];
	st.shared.f32 	[%r4], %f30;
	ld.global.f32 	%f31, [%rd22+-32768];
	st.shared.f32 	[%r5], %f31;
	bar.sync 	0;
	ld.shared.f32 	%f32, [%r3];
	ld.shared.f32 	%f33, [%r6];
	fma.rn.f32 	%f34, %f32, %f33, %f29;
	ld.shared.f32 	%f35, [%r3+4];
	ld.shared.f32 	%f36, [%r6+32];
	fma.rn.f32 	%f37, %f35, %f36, %f34;
	ld.shared.f32 	%f38, [%r3+8];
	ld.shared.f32 	%f39, [%r6+64];
	fma.rn.f32 	%f40, %f38, %f39, %f37;
	ld.shared.f32 	%f41, [%r3+12];
	ld.shared.f32 	%f42, [%r6+96];
	fma.rn.f32 	%f43, %f41, %f42, %f40;
	ld.shared.f32 	%f44, [%r3+16];
	ld.shared.f32 	%f45, [%r6+128];
	fma.rn.f32 	%f46, %f44, %f45, %f43;
	ld.shared.f32 	%f47, [%r3+20];
	ld.shared.f32 	%f48, [%r6+160];
	fma.rn.f32 	%f49, %f47, %f48, %f46;
	ld.shared.f32 	%f50, [%r3+24];
	ld.shared.f32 	%f51, [%r6+192];
	fma.rn.f32 	%f52, %f50, %f51, %f49;
	ld.shared.f32 	%f53, [%r3+28];
	ld.shared.f32 	%f54, [%r6+224];
	fma.rn.f32 	%f55, %f53, %f54, %f52;
	bar.sync 	0;
	ld.global.f32 	%f56, [%rd23];
	st.shared.f32 	[%r4], %f56;
	ld.global.f32 	%f57, [%rd22];
	st.shared.f32 	[%r5], %f57;
	bar.sync 	0;
	ld.shared.f32 	%f58, [%r3];
	ld.shared.f32 	%f59, [%r6];
	fma.rn.f32 	%f60, %f58, %f59, %f55;
	ld.shared.f32 	%f61, [%r3+4];
	ld.shared.f32 	%f62, [%r6+32];
	fma.rn.f32 	%f63, %f61, %f62, %f60;
	ld.shared.f32 	%f64, [%r3+8];
	ld.shared.f32 	%f65, [%r6+64];
	fma.rn.f32 	%f66, %f64, %f65, %f63;
	ld.shared.f32 	%f67, [%r3+12];
	ld.shared.f32 	%f68, [%r6+96];
	fma.rn.f32 	%f69, %f67, %f68, %f66;
	ld.shared.f32 	%f70, [%r3+16];
	ld.shared.f32 	%f71, [%r6+128];
	fma.rn.f32 	%f72, %f70, %f71, %f69;
	ld.shared.f32 	%f73, [%r3+20];
	ld.shared.f32 	%f74, [%r6+160];
	fma.rn.f32 	%f75, %f73, %f74, %f72;
	ld.shared.f32 	%f76, [%r3+24];
	ld.shared.f32 	%f77, [%r6+192];
	fma.rn.f32 	%f78, %f76, %f77, %f75;
	ld.shared.f32 	%f79, [%r3+28];
	ld.shared.f32 	%f80, [%r6+224];
	fma.rn.f32 	%f81, %f79, %f80, %f78;
	bar.sync 	0;
	ld.global.f32 	%f82, [%rd23+32];
	st.shared.f32 	[%r4], %f82;
	ld.global.f32 	%f83, [%rd22+32768];
	st.shared.f32 	[%r5], %f83;
	bar.sync 	0;
	ld.shared.f32 	%f84, [%r3];
	ld.shared.f32 	%f85, [%r6];
	fma.rn.f32 	%f86, %f84, %f85, %f81;
	ld.shared.f32 	%f87, [%r3+4];
	ld.shared.f32 	%f88, [%r6+32];
	fma.rn.f32 	%f89, %f87, %f88, %f86;
	ld.shared.f32 	%f90, [%r3+8];
	ld.shared.f32 	%f91, [%r6+64];
	fma.rn.f32 	%f92, %f90, %f91, %f89;
	ld.shared.f32 	%f93, [%r3+12];
	ld.shared.f32 	%f94, [%r6+96];
	fma.rn.f32 	%f95, %f93, %f94, %f92;
	ld.shared.f32 	%f96, [%r3+16];
	ld.shared.f32 	%f97, [%r6+128];
	fma.rn.f32 	%f98, %f96, %f97, %f95;
	ld.shared.f32 	%f99, [%r3+20];
	ld.shared.f32 	%f100, [%r6+160];
	fma.rn.f32 	%f101, %f99, %f100, %f98;
	ld.shared.f32 	%f102, [%r3+24];
	ld.shared.f32 	%f103, [%r6+192];
	fma.rn.f32 	%f104, %f102, %f103, %f101;
	ld.shared.f32 	%f105, [%r3+28];
	ld.shared.f32 	%f106, [%r6+224];
	fma.rn.f32 	%f107, %f105, %f106, %f104;
	bar.sync 	0;
	add.s32 	%r20, %r20, 4;
	add.s64 	%rd23, %rd23, 128;
	add.s64 	%rd22, %rd22, 131072;
	setp.ne.s32 	%p1, %r20, 128;
	@%p1 bra 	$L__BB1_1;
	mov.u64 	%rd18, d_C;
	add.s64 	%rd19, %rd18, %rd7;
	add.s64 	%rd21, %rd19, %rd13;
	st.global.f32 	[%rd21], %f107;
	ret;

}


// ===== COMPILED SASS (sm_100) =====

	.target	sm_100

	.elftype	@"ET_EXEC"


//--------------------- .note.nv.tkinfo           --------------------------
	.section	.note.nv.tkinfo,"",@"SHT_NOTE"
	.sectionflags	@"SHF_NOTE_NV_TKINFO"
	.tkinfo
        /*0018*/ 	.word	0x00000002
        /*0030*/ 	.string	""
        /*0030*/ 	.string	"ptxas"
        /*0030*/ 	.string	"Cuda compilation tools, release 13.0, V13.0.88"
        /*0030*/ 	.string	"Build cuda_13.0.r13.0/compiler.36424714_0"
        /*0030*/ 	.string	"-arch sm_100 -m 64 "



//--------------------- .note.nv.cuinfo           --------------------------
	.section	.note.nv.cuinfo,"",@"SHT_NOTE"
	.sectionflags	@"SHF_NOTE_NV_CUINFO"
        /*0018*/ 	.short	0x0002
        /*001a*/ 	.short	0x0064
        /*001c*/ 	.short	0x0082
	.zero		2


//--------------------- .nv.info                  --------------------------
	.section	.nv.info,"",@"SHT_CUDA_INFO"
	.align	4


	//----- nvinfo : EIATTR_REGCOUNT
	.align		4
        /*0000*/ 	.byte	0x04, 0x2f
        /*0002*/ 	.short	(.L_4 - .L_3)
	.align		4
.L_3:
        /*0004*/ 	.word	index@(_Z13matrixMulCUDAv)
        /*0008*/ 	.word	0x0000001d


	//----- nvinfo : EIATTR_FRAME_SIZE
	.align		4
.L_4:
        /*000c*/ 	.byte	0x04, 0x11
        /*000e*/ 	.short	(.L_6 - .L_5)
	.align		4
.L_5:
        /*0010*/ 	.word	index@(_Z13matrixMulCUDAv)
        /*0014*/ 	.word	0x00000000


	//----- nvinfo : EIATTR_REGCOUNT
	.align		4
.L_6:
        /*0018*/ 	.byte	0x04, 0x2f
        /*001a*/ 	.short	(.L_8 - .L_7)
	.align		4
.L_7:
        /*001c*/ 	.word	index@(_Z25matrixMulCUDASharedMemoryv)
        /*0020*/ 	.word	0x00000020


	//----- nvinfo : EIATTR_FRAME_SIZE
	.align		4
.L_8:
        /*0024*/ 	.byte	0x04, 0x11
        /*0026*/ 	.short	(.L_10 - .L_9)
	.align		4
.L_9:
        /*0028*/ 	.word	index@(_Z25matrixMulCUDASharedMemoryv)
        /*002c*/ 	.word	0x00000000


	//----- nvinfo : EIATTR_MIN_STACK_SIZE
	.align		4
.L_10:
        /*0030*/ 	.byte	0x04, 0x12
        /*0032*/ 	.short	(.L_12 - .L_11)
	.align		4
.L_11:
        /*0034*/ 	.word	index@(_Z25matrixMulCUDASharedMemoryv)
        /*0038*/ 	.word	0x00000000


	//----- nvinfo : EIATTR_MIN_STACK_SIZE
	.align		4
.L_12:
        /*003c*/ 	.byte	0x04, 0x12
        /*003e*/ 	.short	(.L_14 - .L_13)
	.align		4
.L_13:
        /*0040*/ 	.word	index@(_Z13matrixMulCUDAv)
        /*0044*/ 	.word	0x00000000
.L_14:


//--------------------- .nv.compat                --------------------------
	.section	.nv.compat,"",@"SHT_CUDA_COMPAT_INFO"
	.align	4
        /*0000*/ 	.byte	0x02, 0x09, 0x00, 0x00, 0x02, 0x02, 0x01, 0x00, 0x02, 0x05, 0x05, 0x00, 0x03, 0x07, 0x01, 0x01
        /*0010*/ 	.byte	0x02, 0x03, 0x00, 0x00, 0x02, 0x06, 0x01, 0x00, 0x04, 0x0b, 0x08, 0x00, 0x09, 0x00, 0x00, 0x00
        /*0020*/ 	.byte	0x00, 0x00, 0x00, 0x00


//--------------------- .nv.info._Z25matrixMulCUDASharedMemoryv --------------------------
	.section	.nv.info._Z25matrixMulCUDASharedMemoryv,"",@"SHT_CUDA_INFO"
	.sectionflags	@""
	.align	4


	//----- nvinfo : EIATTR_CUDA_API_VERSION
	.align		4
        /*0000*/ 	.byte	0x04, 0x37
        /*0002*/ 	.short	(.L_16 - .L_15)
.L_15:
        /*0004*/ 	.word	0x00000082


	//----- nvinfo : EIATTR_SPARSE_MMA_MASK
	.align		4
.L_16:
        /*0008*/ 	.byte	0x03, 0x50
        /*000a*/ 	.short	0x0000


	//----- nvinfo : EIATTR_MAXREG_COUNT
	.align		4
        /*000c*/ 	.byte	0x03, 0x1b
        /*000e*/ 	.short	0x00ff


	//----- nvinfo : EIATTR_NUM_BARRIERS
	.align		4
        /*0010*/ 	.byte	0x02, 0x4c
        /*0012*/ 	.byte	0x01
	.zero		1


	//----- nvinfo : EIATTR_MERCURY_ISA_VERSION
	.align		4
        /*0014*/ 	.byte	0x03, 0x5f
        /*0016*/ 	.short	0x0101


	//----- nvinfo : EIATTR_VRC_CTA_INIT_COUNT
	.align		4
        /*0018*/ 	.byte	0x02, 0x4a
	.zero		1
	.zero		1


	//----- nvinfo : EIATTR_EXIT_INSTR_OFFSETS
	.align		4
        /*001c*/ 	.byte	0x04, 0x1c
        /*001e*/ 	.short	(.L_18 - .L_17)


	//   ....[0]....
.L_17:
        /*0020*/ 	.word	0x000008d0


	//----- nvinfo : EIATTR_SW_WAR
	.align		4
.L_18:
        /*0024*/ 	.byte	0x04, 0x36
        /*0026*/ 	.short	(.L_20 - .L_19)
.L_19:
        /*0028*/ 	.word	0x00000008
.L_20:


//--------------------- .nv.info._Z13matrixMulCUDAv --------------------------
	.section	.nv.info._Z13matrixMulCUDAv,"",@"SHT_CUDA_INFO"
	.sectionflags	@""
	.align	4


	//----- nvinfo : EIATTR_CUDA_API_VERSION
	.align		4
        /*0000*/ 	.byte	0x04, 0x37
        /*0002*/ 	.short	(.L_22 - .L_21)
.L_21:
        /*0004*/ 	.word	0x00000082


	//----- nvinfo : EIATTR_SPARSE_MMA_MASK
	.align		4
.L_22:
        /*0008*/ 	.byte	0x03, 0x50
        /*000a*/ 	.short	0x0000


	//----- nvinfo : EIATTR_MAXREG_COUNT
	.align		4
        /*000c*/ 	.byte	0x03, 0x1b
        /*000e*/ 	.short	0x00ff


	//----- nvinfo : EIATTR_MERCURY_ISA_VERSION
	.align		4
        /*0010*/ 	.byte	0x03, 0x5f
        /*0012*/ 	.short	0x0101


	//----- nvinfo : EIATTR_VRC_CTA_INIT_COUNT
	.align		4
        /*0014*/ 	.byte	0x02, 0x4a
	.zero		1
	.zero		1


	//----- nvinfo : EIATTR_EXIT_INSTR_OFFSETS
	.align		4
        /*0018*/ 	.byte	0x04, 0x1c
        /*001a*/ 	.short	(.L_24 - .L_23)


	//   ....[0]....
.L_23:
        /*001c*/ 	.word	0x00000500


	//----- nvinfo : EIATTR_SW_WAR
	.align		4
.L_24:
        /*0020*/ 	.byte	0x04, 0x36
        /*0022*/ 	.short	(.L_26 - .L_25)
.L_25:
        /*0024*/ 	.word	0x00000008
.L_26:


//--------------------- .nv.callgraph             --------------------------
	.section	.nv.callgraph,"",@"SHT_CUDA_CALLGRAPH"
	.align	4
	.sectionentsize	8
	.align		4
        /*0000*/ 	.word	0x00000000
	.align		4
        /*0004*/ 	.word	0xffffffff
	.align		4
        /*0008*/ 	.word	0x00000000
	.align		4
        /*000c*/ 	.word	0xfffffffe
	.align		4
        /*0010*/ 	.word	0x00000000
	.align		4
        /*0014*/ 	.word	0xfffffffd
	.align		4
        /*0018*/ 	.word	0x00000000
	.align		4
        /*001c*/ 	.word	0xfffffffc


//--------------------- .nv.constant4             --------------------------
	.section	.nv.constant4,"a",@progbits
	.align	8
	.align		8
.nv.constant4:
        /*0000*/ 	.dword	d_A
	.align		8
        /*0008*/ 	.dword	d_B
	.align		8
        /*0010*/ 	.dword	d_C


//--------------------- .text._Z25matrixMulCUDASharedMemoryv --------------------------
	.section	.text._Z25matrixMulCUDASharedMemoryv,"ax",@progbits
	.align	128
        .global         _Z25matrixMulCUDASharedMemoryv
        .type           _Z25matrixMulCUDASharedMemoryv,@function
        .size           _Z25matrixMulCUDASharedMemoryv,(.L_x_4 - _Z25matrixMulCUDASharedMemoryv)
        .other          _Z25matrixMulCUDASharedMemoryv,@"STO_CUDA_ENTRY STV_DEFAULT"
_Z25matrixMulCUDASharedMemoryv:
.text._Z25matrixMulCUDASharedMemoryv:
[----:B------:R-:W-:Y:S01]  /*0000*/  LDC R1, c[0x0][0x37c] ;  /* 0x0000df00ff017b82 */ /* 0x000fe20000000800 */
[----:B------:R-:W0:Y:S07]  /*0010*/  S2R R9, SR_TID.X ;  /* 0x0000000000097919 */ /* 0x000e2e0000002100 */
[----:B------:R-:W1:Y:S01]  /*0020*/  S2UR UR5, SR_CgaCtaId ;  /* 0x00000000000579c3 */ /* 0x000e620000008800 */
[----:B------:R-:W2:Y:S01]  /*0030*/  LDCU.64 UR10, c[0x4][URZ] ;  /* 0x01000000ff0a77ac */ /* 0x000ea20008000a00 */
[----:B------:R-:W-:Y:S01]  /*0040*/  HFMA2 R11, -RZ, RZ, 0, 0 ;  /* 0x00000000ff0b7431 */ /* 0x000fe200000001ff */
[----:B------:R-:W3:Y:S01]  /*0050*/  S2R R18, SR_CTAID.X ;  /* 0x0000000000127919 */ /* 0x000ee20000002500 */
[----:B------:R-:W4:Y:S01]  /*0060*/  LDCU.64 UR12, c[0x4][0x8] ;  /* 0x01000100ff0c77ac */ /* 0x000f220008000a00 */
[----:B------:R-:W5:Y:S01]  /*0070*/  S2R R20, SR_CTAID.Y ;  /* 0x0000000000147919 */ /* 0x000f620000002600 */
[----:B------:R-:W-:Y:S01]  /*0080*/  UMOV UR4, 0x400 ;  /* 0x0000040000047882 */ /* 0x000fe20000000000 */
[----:B------:R-:W0:Y:S01]  /*0090*/  LDCU.64 UR8, c[0x0][0x358] ;  /* 0x00006b00ff0877ac */ /* 0x000e220008000a00 */
[----:B------:R-:W5:Y:S01]  /*00a0*/  S2R R7, SR_TID.Y ;  /* 0x0000000000077919 */ /* 0x000f620000002200 */
[----:B-1----:R-:W-:-:S02]  /*00b0*/  ULEA UR6, UR5, UR4, 0x18 ;  /* 0x0000000405067291 */ /* 0x002fc4000f8ec0ff */
[----:B------:R-:W-:-:S04]  /*00c0*/  UIADD3 UR4, UPT, UPT, UR4, 0x100, URZ ;  /* 0x0000010004047890 */ /* 0x000fc8000fffe0ff */
[----:B------:R-:W-:Y:S01]  /*00d0*/  ULEA UR4, UR5, UR4, 0x18 ;  /* 0x0000000405047291 */ /* 0x000fe2000f8ec0ff */
[----:B0-----:R-:W-:Y:S01]  /*00e0*/  IMAD.WIDE.U32 R2, R9, 0x4, RZ ;  /* 0x0000000409027825 */ /* 0x001fe200078e00ff */
[----:B---3--:R-:W-:-:S05]  /*00f0*/  LEA R18, R18, R9, 0x3 ;  /* 0x0000000912127211 */ /* 0x008fca00078e18ff */
[----:B------:R-:W-:Y:S01]  /*0100*/  IMAD.WIDE R18, R18, 0x4, RZ ;  /* 0x0000000412127825 */ /* 0x000fe200078e02ff */
[----:B-----5:R-:W-:Y:S02]  /*0110*/  LEA R20, R20, R7, 0x3 ;  /* 0x0000000714147211 */ /* 0x020fe400078e18ff */
[C---:B------:R-:W-:Y:S01]  /*0120*/  LEA R0, R7.reuse, UR6, 0x5 ;  /* 0x0000000607007c11 */ /* 0x040fe2000f8e28ff */
[----:B------:R-:W-:-:S04]  /*0130*/  IMAD.WIDE.U32 R4, R7, 0x1000, R18 ;  /* 0x0000100007047825 */ /* 0x000fc800078e0012 */
[----:B------:R-:W-:Y:S01]  /*0140*/  IMAD.WIDE.U32 R20, R20, 0x1000, RZ ;  /* 0x0000100014147825 */ /* 0x000fe200078e00ff */
[----:B----4-:R-:W-:Y:S02]  /*0150*/  IADD3 R6, P2, PT, R4, UR12, RZ ;  /* 0x0000000c04067c10 */ /* 0x010fe4000ff5e0ff */
[----:B------:R-:W-:Y:S02]  /*0160*/  LEA R4, R9, R0, 0x2 ;  /* 0x0000000009047211 */ /* 0x000fe400078e10ff */
[----:B------:R-:W-:Y:S02]  /*0170*/  LOP3.LUT R16, R20, R2, RZ, 0xfc, !PT ;  /* 0x0000000214107212 */ /* 0x000fe400078efcff */
[----:B------:R-:W-:Y:S02]  /*0180*/  LOP3.LUT R3, R21, R3, RZ, 0xfc, !PT ;  /* 0x0000000315037212 */ /* 0x000fe400078efcff */
[----:B--2---:R-:W-:Y:S02]  /*0190*/  IADD3 R16, P0, PT, R16, UR10, RZ ;  /* 0x0000000a10107c10 */ /* 0x004fe4000ff1e0ff */
[----:B------:R-:W-:-:S02]  /*01a0*/  IADD3 R6, P3, PT, R6, 0x10000, RZ ;  /* 0x0001000006067810 */ /* 0x000fc40007f7e0ff */
[----:B------:R-:W-:Y:S02]  /*01b0*/  IADD3 R16, P1, PT, R16, 0x40, RZ ;  /* 0x0000004010107810 */ /* 0x000fe40007f3e0ff */
[----:B------:R-:W-:Y:S01]  /*01c0*/  LEA R2, R9, UR4, 0x2 ;  /* 0x0000000409027c11 */ /* 0x000fe2000f8e10ff */
[----:B------:R-:W-:Y:S01]  /*01d0*/  UMOV UR4, URZ ;  /* 0x000000ff00047c82 */ /* 0x000fe20008000000 */
[----:B------:R-:W-:Y:S02]  /*01e0*/  IADD3.X R17, PT, PT, RZ, UR11, R3, P1, P0 ;  /* 0x0000000bff117c10 */ /* 0x000fe40008fe0403 */
[----:B------:R-:W-:Y:S02]  /*01f0*/  IADD3.X R13, PT, PT, RZ, UR13, R5, P3, P2 ;  /* 0x0000000dff0d7c10 */ /* 0x000fe40009fe4405 */
[----:B------:R-:W-:-:S07]  /*0200*/  LEA R3, R7, R2, 0x5 ;  /* 0x0000000207037211 */ /* 0x000fce00078e28ff */
.L_x_0:
[----:B------:R-:W-:Y:S01]  /*0210*/  MOV R7, R13 ;  /* 0x0000000d00077202 */ /* 0x000fe20000000f00 */
[----:B------:R-:W2:Y:S04]  /*0220*/  LDG.E R5, desc[UR8][R16.64+-0x40] ;  /* 0xffffc00810057981 */ /* 0x000ea8000c1e1900 */
[----:B------:R-:W3:Y:S04]  /*0230*/  LDG.E R8, desc[UR8][R6.64+-0x10000] ;  /* 0xff00000806087981 */ /* 0x000ee8000c1e1900 */
[----:B--2---:R-:W-:Y:S04]  /*0240*/  STS [R4], R5 ;  /* 0x0000000504007388 */ /* 0x004fe80000000800 */
[----:B---3--:R-:W-:Y:S01]  /*0250*/  STS [R3], R8 ;  /* 0x0000000803007388 */ /* 0x008fe20000000800 */
[----:B------:R-:W-:Y:S06]  /*0260*/  BAR.SYNC.DEFER_BLOCKING 0x0 ;  /* 0x0000000000007b1d */ /* 0x000fec0000010000 */
[----:B------:R-:W-:Y:S04]  /*0270*/  LDS R9, [R2] ;  /* 0x0000000002097984 */ /* 0x000fe80000000800 */
[----:B------:R-:W0:Y:S04]  /*0280*/  LDS.128 R12, [R0] ;  /* 0x00000000000c7984 */ /* 0x000e280000000c00 */
[----:B------:R-:W1:Y:S04]  /*0290*/  LDS R23, [R2+0x20] ;  /* 0x0000200002177984 */ /* 0x000e680000000800 */
[----:B------:R-:W2:Y:S04]  /*02a0*/  LDS R10, [R2+0x40] ;  /* 0x00004000020a7984 */ /* 0x000ea80000000800 */
[----:B------:R-:W-:Y:S04]  /*02b0*/  LDS R22, [R2+0xa0] ;  /* 0x0000a00002167984 */ /* 0x000fe80000000800 */
[----:B------:R-:W-:Y:S04]  /*02c0*/  LDS R5, [R2+0xc0] ;  /* 0x0000c00002057984 */ /* 0x000fe80000000800 */
[----:B------:R-:W-:Y:S01]  /*02d0*/  LDS R24, [R2+0xe0] ;  /* 0x0000e00002187984 */ /* 0x000fe20000000800 */
[----:B0-----:R-:W-:-:S04]  /*02e0*/  FFMA R12, R12, R9, R11 ;  /* 0x000000090c0c7223 */ /* 0x001fc8000000000b */
[----:B-1----:R-:W-:Y:S02]  /*02f0*/  FFMA R13, R23, R13, R12 ;  /* 0x0000000d170d7223 */ /* 0x002fe4000000000c */
[----:B------:R-:W0:Y:S02]  /*0300*/  LDS R23, [R2+0x60] ;  /* 0x0000600002177984 */ /* 0x000e240000000800 */
[----:B--2---:R-:W-:Y:S02]  /*0310*/  FFMA R14, R10, R14, R13 ;  /* 0x0000000e0a0e7223 */ /* 0x004fe4000000000d */
[----:B------:R-:W-:Y:S04]  /*0320*/  LDS R12, [R2+0x80] ;  /* 0x00008000020c7984 */ /* 0x000fe80000000800 */
[----:B------:R-:W1:Y:S01]  /*0330*/  LDS.128 R8, [R0+0x10] ;  /* 0x0000100000087984 */ /* 0x000e620000000c00 */
[----:B------:R-:W-:Y:S06]  /*0340*/  BAR.SYNC.DEFER_BLOCKING 0x0 ;  /* 0x0000000000007b1d */ /* 0x000fec0000010000 */
[----:B------:R-:W2:Y:S04]  /*0350*/  LDG.E R27, desc[UR8][R16.64+-0x20] ;  /* 0xffffe008101b7981 */ /* 0x000ea8000c1e1900 */
[----:B------:R-:W3:Y:S01]  /*0360*/  LDG.E R26, desc[UR8][R6.64+-0x8000] ;  /* 0xff800008061a7981 */ /* 0x000ee2000c1e1900 */
[----:B0-----:R-:W-:-:S04]  /*0370*/  FFMA R15, R23, R15, R14 ;  /* 0x0000000f170f7223 */ /* 0x001fc8000000000e */
[----:B-1----:R-:W-:-:S04]  /*0380*/  FFMA R25, R8, R12, R15 ;  /* 0x0000000c08197223 */ /* 0x002fc8000000000f */
[----:B------:R-:W-:-:S04]  /*0390*/  FFMA R22, R22, R9, R25 ;  /* 0x0000000916167223 */ /* 0x000fc80000000019 */
[----:B------:R-:W-:-:S04]  /*03a0*/  FFMA R5, R5, R10, R22 ;  /* 0x0000000a05057223 */ /* 0x000fc80000000016 */
[----:B------:R-:W-:Y:S01]  /*03b0*/  FFMA R5, R24, R11, R5 ;  /* 0x0000000b18057223 */ /* 0x000fe20000000005 */
[----:B--2---:R-:W-:Y:S04]  /*03c0*/  STS [R4], R27 ;  /* 0x0000001b04007388 */ /* 0x004fe80000000800 */
[----:B---3--:R-:W-:Y:S01]  /*03d0*/  STS [R3], R26 ;  /* 0x0000001a03007388 */ /* 0x008fe20000000800 */
[----:B------:R-:W-:Y:S06]  /*03e0*/  BAR.SYNC.DEFER_BLOCKING 0x0 ;  /* 0x0000000000007b1d */ /* 0x000fec0000010000 */
[----:B------:R-:W-:Y:S04]  /*03f0*/  LDS R28, [R2] ;  /* 0x00000000021c7984 */ /* 0x000fe80000000800 */
[----:B------:R-:W0:Y:S04]  /*0400*/  LDS.128 R12, [R0] ;  /* 0x00000000000c7984 */ /* 0x000e280000000c00 */
[----:B------:R-:W1:Y:S04]  /*0410*/  LDS R8, [R2+0x20] ;  /* 0x0000200002087984 */ /* 0x000e680000000800 */
[----:B------:R-:W2:Y:S04]  /*0420*/  LDS R23, [R2+0x40] ;  /* 0x0000400002177984 */ /* 0x000ea80000000800 */
[----:B------:R-:W3:Y:S04]  /*0430*/  LDS R25, [R2+0x60] ;  /* 0x0000600002197984 */ /* 0x000ee80000000800 */
[----:B------:R-:W-:Y:S04]  /*0440*/  LDS R22, [R2+0xa0] ;  /* 0x0000a00002167984 */ /* 0x000fe80000000800 */
[----:B------:R-:W-:Y:S01]  /*0450*/  LDS R24, [R2+0xe0] ;  /* 0x0000e00002187984 */ /* 0x000fe20000000800 */
[----:B0-----:R-:W-:-:S04]  /*0460*/  FFMA R5, R12, R28, R5 ;  /* 0x0000001c0c057223 */ /* 0x001fc80000000005 */
[----:B-1----:R-:W-:Y:S02]  /*0470*/  FFMA R8, R8, R13, R5 ;  /* 0x0000000d08087223 */ /* 0x002fe40000000005 */
[----:B------:R-:W-:Y:S02]  /*0480*/  LDS R13, [R2+0x80] ;  /* 0x00008000020d7984 */ /* 0x000fe40000000800 */
[----:B--2---:R-:W-:Y:S02]  /*0490*/  FFMA R14, R23, R14, R8 ;  /* 0x0000000e170e7223 */ /* 0x004fe40000000008 */
[----:B------:R-:W-:Y:S04]  /*04a0*/  LDS R5, [R2+0xc0] ;  /* 0x0000c00002057984 */ /* 0x000fe80000000800 */
[----:B------:R-:W0:Y:S01]  /*04b0*/  LDS.128 R8, [R0+0x10] ;  /* 0x0000100000087984 */ /* 0x000e220000000c00 */
[----:B------:R-:W-:Y:S06]  /*04c0*/  BAR.SYNC.DEFER_BLOCKING 0x0 ;  /* 0x0000000000007b1d */ /* 0x000fec0000010000 */
[----:B------:R-:W2:Y:S04]  /*04d0*/  LDG.E R29, desc[UR8][R16.64] ;  /* 0x00000008101d7981 */ /* 0x000ea8000c1e1900 */
[----:B------:R-:W4:Y:S01]  /*04e0*/  LDG.E R26, desc[UR8][R6.64] ;  /* 0x00000008061a7981 */ /* 0x000f22000c1e1900 */
[----:B---3--:R-:W-:-:S04]  /*04f0*/  FFMA R15, R25, R15, R14 ;  /* 0x0000000f190f7223 */ /* 0x008fc8000000000e */
[----:B0-----:R-:W-:-:S04]  /*0500*/  FFMA R27, R8, R13, R15 ;  /* 0x0000000d081b7223 */ /* 0x001fc8000000000f */
[----:B------:R-:W-:-:S04]  /*0510*/  FFMA R22, R22, R9, R27 ;  /* 0x0000000916167223 */ /* 0x000fc8000000001b */
[----:B------:R-:W-:-:S04]  /*0520*/  FFMA R5, R5, R10, R22 ;  /* 0x0000000a05057223 */ /* 0x000fc80000000016 */
[----:B------:R-:W-:Y:S01]  /*0530*/  FFMA R5, R24, R11, R5 ;  /* 0x0000000b18057223 */ /* 0x000fe20000000005 */
[----:B--2---:R-:W-:Y:S04]  /*0540*/  STS [R4], R29 ;  /* 0x0000001d04007388 */ /* 0x004fe80000000800 */
[----:B----4-:R-:W-:Y:S01]  /*0550*/  STS [R3], R26 ;  /* 0x0000001a03007388 */ /* 0x010fe20000000800 */
[----:B------:R-:W-:Y:S06]  /*0560*/  BAR.SYNC.DEFER_BLOCKING 0x0 ;  /* 0x0000000000007b1d */ /* 0x000fec0000010000 */
[----:B------:R-:W-:Y:S04]  /*0570*/  LDS R23, [R2] ;  /* 0x0000000002177984 */ /* 0x000fe80000000800 */
[----:B------:R-:W0:Y:S04]  /*0580*/  LDS.128 R12, [R0] ;  /* 0x00000000000c7984 */ /* 0x000e280000000c00 */
[----:B------:R-:W1:Y:S04]  /*0590*/  LDS R8, [R2+0x20] ;  /* 0x0000200002087984 */ /* 0x000e680000000800 */
[----:B------:R-:W2:Y:S04]  /*05a0*/  LDS R25, [R2+0x40] ;  /* 0x0000400002197984 */ /* 0x000ea80000000800 */
[----:B------:R-:W-:Y:S04]  /*05b0*/  LDS R24, [R2+0xa0] ;  /* 0x0000a00002187984 */ /* 0x000fe80000000800 */
[----:B------:R-:W-:Y:S01]  /*05c0*/  LDS R26, [R2+0xe0] ;  /* 0x0000e000021a7984 */ /* 0x000fe20000000800 */
[----:B0-----:R-:W-:-:S03]  /*05d0*/  FFMA R5, R12, R23, R5 ;  /* 0x000000170c057223 */ /* 0x001fc60000000005 */
[----:B------:R-:W-:Y:S01]  /*05e0*/  LDS R23, [R2+0x80] ;  /* 0x0000800002177984 */ /* 0x000fe20000000800 */
[----:B-1----:R-:W-:-:S03]  /*05f0*/  FFMA R8, R8, R13, R5 ;  /* 0x0000000d08087223 */ /* 0x002fc60000000005 */
[----:B------:R-:W0:Y:S01]  /*0600*/  LDS R13, [R2+0x60] ;  /* 0x00006000020d7984 */ /* 0x000e220000000800 */
[----:B--2---:R-:W-:-:S03]  /*0610*/  FFMA R14, R25, R14, R8 ;  /* 0x0000000e190e7223 */ /* 0x004fc60000000008 */
[----:B------:R-:W-:Y:S04]  /*0620*/  LDS R25, [R2+0xc0] ;  /* 0x0000c00002197984 */ /* 0x000fe80000000800 */
[----:B------:R-:W1:Y:S01]  /*0630*/  LDS.128 R8, [R0+0x10] ;  /* 0x0000100000087984 */ /* 0x000e620000000c00 */
[----:B------:R-:W-:Y:S06]  /*0640*/  BAR.SYNC.DEFER_BLOCKING 0x0 ;  /* 0x0000000000007b1d */ /* 0x000fec0000010000 */
[----:B------:R2:W3:Y:S04]  /*0650*/  LDG.E R29, desc[UR8][R16.64+0x20] ;  /* 0x00002008101d7981 */ /* 0x0004e8000c1e1900 */
[----:B------:R4:W5:Y:S01]  /*0660*/  LDG.E R28, desc[UR8][R6.64+0x8000] ;  /* 0x00800008061c7981 */ /* 0x000962000c1e1900 */
[----:B0-----:R-:W-:Y:S01]  /*0670*/  FFMA R27, R13, R15, R14 ;  /* 0x0000000f0d1b7223 */ /* 0x001fe2000000000e */
[----:B------:R-:W-:-:S04]  /*0680*/  UIADD3 UR4, UPT, UPT, UR4, 0x4, URZ ;  /* 0x0000000404047890 */ /* 0x000fc8000fffe0ff */
[----:B------:R-:W-:Y:S01]  /*0690*/  UISETP.NE.AND UP0, UPT, UR4, 0x80, UPT ;  /* 0x000000800400788c */ /* 0x000fe2000bf05270 */
[----:B--2---:R-:W-:Y:S01]  /*06a0*/  IADD3 R16, P0, PT, R16, 0x80, RZ ;  /* 0x0000008010107810 */ /* 0x004fe20007f1e0ff */
[----:B-1----:R-:W-:Y:S01]  /*06b0*/  FFMA R23, R8, R23, R27 ;  /* 0x0000001708177223 */ /* 0x002fe2000000001b */
[----:B----4-:R-:W-:-:S03]  /*06c0*/  IADD3 R6, P1, PT, R6, 0x20000, RZ ;  /* 0x0002000006067810 */ /* 0x010fc60007f3e0ff */
[----:B------:R-:W-:Y:S01]  /*06d0*/  FFMA R24, R24, R9, R23 ;  /* 0x0000000918187223 */ /* 0x000fe20000000017 */
[----:B------:R-:W-:-:S03]  /*06e0*/  IADD3.X R17, PT, PT, RZ, R17, RZ, P0, !PT ;  /* 0x00000011ff117210 */ /* 0x000fc600007fe4ff */
[----:B------:R-:W-:-:S04]  /*06f0*/  FFMA R25, R25, R10, R24 ;  /* 0x0000000a19197223 */ /* 0x000fc80000000018 */
[----:B------:R-:W-:Y:S01]  /*0700*/  FFMA R27, R26, R11, R25 ;  /* 0x0000000b1a1b7223 */ /* 0x000fe20000000019 */
[----:B---3--:R-:W-:Y:S04]  /*0710*/  STS [R4], R29 ;  /* 0x0000001d04007388 */ /* 0x008fe80000000800 */
[----:B-----5:R-:W-:Y:S01]  /*0720*/  STS [R3], R28 ;  /* 0x0000001c03007388 */ /* 0x020fe20000000800 */
[----:B------:R-:W-:Y:S06]  /*0730*/  BAR.SYNC.DEFER_BLOCKING 0x0 ;  /* 0x0000000000007b1d */ /* 0x000fec0000010000 */
[----:B------:R-:W-:Y:S04]  /*0740*/  LDS R5, [R2] ;  /* 0x0000000002057984 */ /* 0x000fe80000000800 */
[----:B------:R-:W0:Y:S04]  /*0750*/  LDS.128 R12, [R0] ;  /* 0x00000000000c7984 */ /* 0x000e280000000c00 */
[----:B------:R-:W1:Y:S04]  /*0760*/  LDS R22, [R2+0x20] ;  /* 0x0000200002167984 */ /* 0x000e680000000800 */
[----:B------:R-:W2:Y:S04]  /*0770*/  LDS R23, [R2+0x40] ;  /* 0x0000400002177984 */ /* 0x000ea80000000800 */
[----:B------:R-:W3:Y:S04]  /*0780*/  LDS R24, [R2+0x60] ;  /* 0x0000600002187984 */ /* 0x000ee80000000800 */
[----:B------:R-:W-:Y:S04]  /*0790*/  LDS R25, [R2+0x80] ;  /* 0x0000800002197984 */ /* 0x000fe80000000800 */
[----:B------:R-:W4:Y:S01]  /*07a0*/  LDS.128 R8, [R0+0x10] ;  /* 0x0000100000087984 */ /* 0x000f220000000c00 */
[----:B0-----:R-:W-:-:S03]  /*07b0*/  FFMA R27, R12, R5, R27 ;  /* 0x000000050c1b7223 */ /* 0x001fc6000000001b */
[----:B------:R-:W0:Y:S01]  /*07c0*/  LDS R12, [R2+0xa0] ;  /* 0x0000a000020c7984 */ /* 0x000e220000000800 */
[----:B-1----:R-:W-:Y:S01]  /*07d0*/  FFMA R26, R22, R13, R27 ;  /* 0x0000000d161a7223 */ /* 0x002fe2000000001b */
[----:B------:R-:W-:Y:S02]  /*07e0*/  IADD3.X R13, PT, PT, RZ, R7, RZ, P1, !PT ;  /* 0x00000007ff0d7210 */ /* 0x000fe40000ffe4ff */
[----:B------:R-:W1:Y:S01]  /*07f0*/  LDS R5, [R2+0xc0] ;  /* 0x0000c00002057984 */ /* 0x000e620000000800 */
[----:B--2---:R-:W-:-:S03]  /*0800*/  FFMA R23, R23, R14, R26 ;  /* 0x0000000e17177223 */ /* 0x004fc6000000001a */
[----:B------:R-:W2:Y:S01]  /*0810*/  LDS R22, [R2+0xe0] ;  /* 0x0000e00002167984 */ /* 0x000ea20000000800 */
[----:B---3--:R-:W-:-:S04]  /*0820*/  FFMA R15, R24, R15, R23 ;  /* 0x0000000f180f7223 */ /* 0x008fc80000000017 */
[----:B----4-:R-:W-:-:S04]  /*0830*/  FFMA R15, R8, R25, R15 ;  /* 0x00000019080f7223 */ /* 0x010fc8000000000f */
[----:B0-----:R-:W-:-:S04]  /*0840*/  FFMA R12, R12, R9, R15 ;  /* 0x000000090c0c7223 */ /* 0x001fc8000000000f */
[----:B-1----:R-:W-:-:S04]  /*0850*/  FFMA R5, R5, R10, R12 ;  /* 0x0000000a05057223 */ /* 0x002fc8000000000c */
[----:B--2---:R-:W-:Y:S01]  /*0860*/  FFMA R11, R22, R11, R5 ;  /* 0x0000000b160b7223 */ /* 0x004fe20000000005 */
[----:B------:R-:W-:Y:S06]  /*0870*/  BAR.SYNC.DEFER_BLOCKING 0x0 ;  /* 0x0000000000007b1d */ /* 0x000fec0000010000 */
[----:B------:R-:W-:Y:S05]  /*0880*/  BRA.U UP0, `(.L_x_0) ;  /* 0xfffffff900607547 */ /* 0x000fea000b83ffff */
[----:B------:R-:W0:Y:S02]  /*0890*/  LDCU.64 UR4, c[0x4][0x10] ;  /* 0x01000200ff0477ac */ /* 0x000e240008000a00 */
[----:B0-----:R-:W-:-:S04]  /*08a0*/  IADD3 R2, P0, P1, R18, UR4, R20 ;  /* 0x0000000412027c10 */ /* 0x001fc8000f91e014 */
[----:B------:R-:W-:-:S05]  /*08b0*/  IADD3.X R3, PT, PT, R19, UR5, R21, P0, P1 ;  /* 0x0000000513037c10 */ /* 0x000fca00087e2415 */
[----:B------:R-:W-:Y:S01]  /*08c0*/  STG.E desc[UR8][R2.64], R11 ;  /* 0x0000000b02007986 */ /* 0x000fe2000c101908 */
[----:B------:R-:W-:Y:S05]  /*08d0*/  EXIT ;  /* 0x000000000000794d */ /* 0x000fea0003800000 */
.L_x_1:
[----:B------:R-:W-:-:S00]  /*08e0*/  BRA `(.L_x_1) ;  /* 0xfffffffc00fc7947 */ /* 0x000fc0000383ffff */
[----:B------:R-:W-:-:S00]  /*08f0*/  NOP ;  /* 0x0000000000007918 */ /* 0x000fc00000000000 */
        /* <DEDUP_REMOVED lines=8> */
.L_x_4:


//--------------------- .text._Z13matrixMulCUDAv  --------------------------
	.section	.text._Z13matrixMulCUDAv,"ax",@progbits
	.align	128
        .global         _Z13matrixMulCUDAv
        .type           _Z13matrixMulCUDAv,@function
        .size           _Z13matrixMulCUDAv,(.L_x_5 - _Z13matrixMulCUDAv)
        .other          _Z13matrixMulCUDAv,@"STO_CUDA_ENTRY STV_DEFAULT"
_Z13matrixMulCUDAv:
.text._Z13matrixMulCUDAv:
[----:B------:R-:W-:Y:S01]  /*0000*/  LDC R1, c[0x0][0x37c] ;  /* 0x0000df00ff017b82 */ /* 0x000fe20000000800 */
[----:B------:R-:W0:Y:S07]  /*0010*/  S2R R8, SR_TID.Y ;  /* 0x0000000000087919 */ /* 0x000e2e0000002200 */
[----:B------:R-:W1:Y:S01]  /*0020*/  LDC.64 R4, c[0x4][0x8] ;  /* 0x01000200ff047b82 */ /* 0x000e620000000a00 */
[----:B------:R-:W2:Y:S01]  /*0030*/  LDCU.64 UR4, c[0x4][URZ] ;  /* 0x01000000ff0477ac */ /* 0x000ea20008000a00 */
[----:B------:R-:W-:Y:S01]  /*0040*/  HFMA2 R15, -RZ, RZ, 0, 0 ;  /* 0x00000000ff0f7431 */ /* 0x000fe200000001ff */
[----:B------:R-:W3:Y:S01]  /*0050*/  S2R R0, SR_CTAID.X ;  /* 0x0000000000007919 */ /* 0x000ee20000002500 */
[----:B------:R-:W4:Y:S01]  /*0060*/  LDCU.64 UR6, c[0x0][0x358] ;  /* 0x00006b00ff0677ac */ /* 0x000f220008000a00 */
[----:B------:R-:W3:Y:S01]  /*0070*/  S2R R7, SR_TID.X ;  /* 0x0000000000077919 */ /* 0x000ee20000002100 */
[----:B------:R-:W5:Y:S01]  /*0080*/  S2R R9, SR_CTAID.Y ;  /* 0x0000000000097919 */ /* 0x000f620000002600 */
[----:B0-----:R-:W-:Y:S01]  /*0090*/  IMAD.WIDE.U32 R2, R8, 0x1000, RZ ;  /* 0x0000100008027825 */ /* 0x001fe200078e00ff */
[----:B---3--:R-:W-:-:S03]  /*00a0*/  LEA R0, R0, R7, 0x3 ;  /* 0x0000000700007211 */ /* 0x008fc600078e18ff */
[C---:B-----5:R-:W-:Y:S01]  /*00b0*/  IMAD.WIDE.U32 R2, R9.reuse, 0x8000, R2 ;  /* 0x0000800009027825 */ /* 0x060fe200078e0002 */
[----:B------:R-:W-:-:S03]  /*00c0*/  LEA R8, R9, R8, 0x3 ;  /* 0x0000000809087211 */ /* 0x000fc600078e18ff */
[----:B-1----:R-:W-:Y:S01]  /*00d0*/  IMAD.WIDE R4, R0, 0x4, R4 ;  /* 0x0000000400047825 */ /* 0x002fe200078e0204 */
[----:B--2---:R-:W-:Y:S01]  /*00e0*/  IADD3 R6, P0, PT, R2, UR4, RZ ;  /* 0x0000000402067c10 */ /* 0x004fe2000ff1e0ff */
[----:B------:R-:W-:Y:S01]  /*00f0*/  UMOV UR4, URZ ;  /* 0x000000ff00047c82 */ /* 0x000fe20008000000 */
[----:B------:R-:W-:Y:S02]  /*0100*/  IADD3 R2, P2, PT, R4, 0x8000, RZ ;  /* 0x0000800004027810 */ /* 0x000fe40007f5e0ff */
[----:B------:R-:W-:-:S04]  /*0110*/  IADD3 R4, P1, PT, R6, 0x20, RZ ;  /* 0x0000002006047810 */ /* 0x000fc80007f3e0ff */
[----:B------:R-:W-:Y:S02]  /*0120*/  IADD3.X R9, PT, PT, RZ, UR5, R3, P1, P0 ;  /* 0x00000005ff097c10 */ /* 0x000fe40008fe0403 */
[----:B----4-:R-:W-:-:S07]  /*0130*/  IADD3.X R3, PT, PT, RZ, R5, RZ, P2, !PT ;  /* 0x00000005ff037210 */ /* 0x010fce00017fe4ff */
.L_x_2:
[----:B------:R-:W-:Y:S01]  /*0140*/  MOV R5, R9 ;  /* 0x0000000900057202 */ /* 0x000fe20000000f00 */
[----:B------:R-:W2:Y:S04]  /*0150*/  LDG.E R17, desc[UR6][R2.64+-0x8000] ;  /* 0xff80000602117981 */ /* 0x000ea8000c1e1900 */
[----:B------:R-:W2:Y:S04]  /*0160*/  LDG.E R16, desc[UR6][R4.64+-0x20] ;  /* 0xffffe00604107981 */ /* 0x000ea8000c1e1900 */
[----:B------:R-:W3:Y:S04]  /*0170*/  LDG.E R25, desc[UR6][R4.64+-0x1c] ;  /* 0xffffe40604197981 */ /* 0x000ee8000c1e1900 */
[----:B------:R-:W3:Y:S04]  /*0180*/  LDG.E R26, desc[UR6][R2.64+-0x7000] ;  /* 0xff900006021a7981 */ /* 0x000ee8000c1e1900 */
[----:B------:R-:W4:Y:S04]  /*0190*/  LDG.E R19, desc[UR6][R4.64+-0x18] ;  /* 0xffffe80604137981 */ /* 0x000f28000c1e1900 */
[----:B------:R-:W4:Y:S04]  /*01a0*/  LDG.E R20, desc[UR6][R2.64+-0x6000] ;  /* 0xffa0000602147981 */ /* 0x000f28000c1e1900 */
[----:B------:R-:W5:Y:S04]  /*01b0*/  LDG.E R22, desc[UR6][R4.64+-0x14] ;  /* 0xffffec0604167981 */ /* 0x000f68000c1e1900 */
        /* <DEDUP_REMOVED lines=11> */
[----:B------:R-:W5:Y:S01]  /*0270*/  LDG.E R18, desc[UR6][R2.64+0x1000] ;  /* 0x0010000602127981 */ /* 0x000f62000c1e1900 */
[----:B--2---:R-:W-:-:S03]  /*0280*/  FFMA R16, R16, R17, R15 ;  /* 0x0000001110107223 */ /* 0x004fc6000000000f */
[----:B------:R-:W2:Y:S04]  /*0290*/  LDG.E R17, desc[UR6][R4.64+0x4] ;  /* 0x0000040604117981 */ /* 0x000ea8000c1e1900 */
[----:B------:R-:W2:Y:S01]  /*02a0*/  LDG.E R15, desc[UR6][R4.64+0x8] ;  /* 0x00000806040f7981 */ /* 0x000ea2000c1e1900 */
[----:B---3--:R-:W-:-:S03]  /*02b0*/  FFMA R26, R25, R26, R16 ;  /* 0x0000001a191a7223 */ /* 0x008fc60000000010 */
[----:B------:R-:W3:Y:S01]  /*02c0*/  LDG.E R16, desc[UR6][R2.64+0x2000] ;  /* 0x0020000602107981 */ /* 0x000ee2000c1e1900 */
[----:B----4-:R-:W-:-:S03]  /*02d0*/  FFMA R25, R19, R20, R26 ;  /* 0x0000001413197223 */ /* 0x010fc6000000001a */
[----:B------:R-:W4:Y:S04]  /*02e0*/  LDG.E R19, desc[UR6][R4.64+0xc] ;  /* 0x00000c0604137981 */ /* 0x000f28000c1e1900 */
[----:B------:R-:W4:Y:S01]  /*02f0*/  LDG.E R20, desc[UR6][R2.64+0x3000] ;  /* 0x0030000602147981 */ /* 0x000f22000c1e1900 */
[----:B-----5:R-:W-:-:S03]  /*0300*/  FFMA R26, R22, R21, R25 ;  /* 0x00000015161a7223 */ /* 0x020fc60000000019 */
[----:B------:R-:W5:Y:S04]  /*0310*/  LDG.E R21, desc[UR6][R4.64+0x10] ;  /* 0x0000100604157981 */ /* 0x000f68000c1e1900 */
[----:B------:R-:W5:Y:S01]  /*0320*/  LDG.E R22, desc[UR6][R2.64+0x4000] ;  /* 0x0040000602167981 */ /* 0x000f62000c1e1900 */
[----:B------:R-:W-:-:S03]  /*0330*/  FFMA R26, R23, R24, R26 ;  /* 0x00000018171a7223 */ /* 0x000fc6000000001a */
[----:B------:R-:W5:Y:S04]  /*0340*/  LDG.E R23, desc[UR6][R4.64+0x14] ;  /* 0x0000140604177981 */ /* 0x000f68000c1e1900 */
[----:B------:R-:W5:Y:S01]  /*0350*/  LDG.E R24, desc[UR6][R2.64+0x5000] ;  /* 0x0050000602187981 */ /* 0x000f62000c1e1900 */
[----:B------:R-:W-:-:S03]  /*0360*/  FFMA R26, R13, R14, R26 ;  /* 0x0000000e0d1a7223 */ /* 0x000fc6000000001a */
[----:B------:R-:W5:Y:S04]  /*0370*/  LDG.E R13, desc[UR6][R4.64+0x18] ;  /* 0x00001806040d7981 */ /* 0x000f68000c1e1900 */
[----:B------:R-:W5:Y:S01]  /*0380*/  LDG.E R14, desc[UR6][R2.64+0x6000] ;  /* 0x00600006020e7981 */ /* 0x000f62000c1e1900 */
[----:B------:R-:W-:-:S03]  /*0390*/  FFMA R25, R7, R6, R26 ;  /* 0x0000000607197223 */ /* 0x000fc6000000001a */
[----:B------:R0:W5:Y:S04]  /*03a0*/  LDG.E R6, desc[UR6][R4.64+0x1c] ;  /* 0x00001c0604067981 */ /* 0x000168000c1e1900 */
[----:B------:R1:W5:Y:S01]  /*03b0*/  LDG.E R7, desc[UR6][R2.64+0x7000] ;  /* 0x0070000602077981 */ /* 0x000362000c1e1900 */
[----:B------:R-:W-:-:S04]  /*03c0*/  FFMA R10, R10, R9, R25 ;  /* 0x000000090a0a7223 */ /* 0x000fc80000000019 */
[----:B------:R-:W-:Y:S01]  /*03d0*/  FFMA R10, R11, R12, R10 ;  /* 0x0000000c0b0a7223 */ /* 0x000fe2000000000a */
[----:B------:R-:W-:-:S04]  /*03e0*/  UIADD3 UR4, UPT, UPT, UR4, 0x10, URZ ;  /* 0x0000001004047890 */ /* 0x000fc8000fffe0ff */
[----:B------:R-:W-:Y:S01]  /*03f0*/  UISETP.NE.AND UP0, UPT, UR4, 0x400, UPT ;  /* 0x000004000400788c */ /* 0x000fe2000bf05270 */
[----:B0-----:R-:W-:Y:S02]  /*0400*/  IADD3 R4, P0, PT, R4, 0x40, RZ ;  /* 0x0000004004047810 */ /* 0x001fe40007f1e0ff */
[----:B-1----:R-:W-:Y:S02]  /*0410*/  IADD3 R2, P1, PT, R2, 0x10000, RZ ;  /* 0x0001000002027810 */ /* 0x002fe40007f3e0ff */
[----:B------:R-:W-:Y:S02]  /*0420*/  IADD3.X R9, PT, PT, RZ, R5, RZ, P0, !PT ;  /* 0x00000005ff097210 */ /* 0x000fe400007fe4ff */
[----:B------:R-:W-:Y:S01]  /*0430*/  IADD3.X R3, PT, PT, RZ, R3, RZ, P1, !PT ;  /* 0x00000003ff037210 */ /* 0x000fe20000ffe4ff */
[----:B--2---:R-:W-:-:S04]  /*0440*/  FFMA R10, R17, R18, R10 ;  /* 0x00000012110a7223 */ /* 0x004fc8000000000a */
[----:B---3--:R-:W-:-:S04]  /*0450*/  FFMA R10, R15, R16, R10 ;  /* 0x000000100f0a7223 */ /* 0x008fc8000000000a */
[----:B----4-:R-:W-:-:S04]  /*0460*/  FFMA R10, R19, R20, R10 ;  /* 0x00000014130a7223 */ /* 0x010fc8000000000a */
[----:B-----5:R-:W-:-:S04]  /*0470*/  FFMA R10, R21, R22, R10 ;  /* 0x00000016150a7223 */ /* 0x020fc8000000000a */
[----:B------:R-:W-:-:S04]  /*0480*/  FFMA R10, R23, R24, R10 ;  /* 0x00000018170a7223 */ /* 0x000fc8000000000a */
[----:B------:R-:W-:-:S04]  /*0490*/  FFMA R13, R13, R14, R10 ;  /* 0x0000000e0d0d7223 */ /* 0x000fc8000000000a */
[----:B------:R-:W-:Y:S01]  /*04a0*/  FFMA R15, R6, R7, R13 ;  /* 0x00000007060f7223 */ /* 0x000fe2000000000d */
[----:B------:R-:W-:Y:S06]  /*04b0*/  BRA.U UP0, `(.L_x_2) ;  /* 0xfffffffd00207547 */ /* 0x000fec000b83ffff */
[----:B------:R-:W0:Y:S02]  /*04c0*/  LDC.64 R2, c[0x4][0x10] ;  /* 0x01000400ff027b82 */ /* 0x000e240000000a00 */
[----:B0-----:R-:W-:-:S04]  /*04d0*/  IMAD.WIDE.U32 R8, R8, 0x1000, R2 ;  /* 0x0000100008087825 */ /* 0x001fc800078e0002 */
[----:B------:R-:W-:-:S05]  /*04e0*/  IMAD.WIDE R8, R0, 0x4, R8 ;  /* 0x0000000400087825 */ /* 0x000fca00078e0208 */
[----:B------:R-:W-:Y:S01]  /*04f0*/  STG.E desc[UR6][R8.64], R15 ;  /* 0x0000000f08007986 */ /* 0x000fe2000c101906 */
[----:B------:R-:W-:Y:S05]  /*0500*/  EXIT ;  /* 0x000000000000794d */ /* 0x000fea0003800000 */
.L_x_3:
        /* <DEDUP_REMOVED lines=15> */
.L_x_5:


//--------------------- .nv.shared._Z25matrixMulCUDASharedMemoryv --------------------------
	.section	.nv.shared._Z25matrixMulCUDASharedMemoryv,"aw",@nobits
	.sectionflags	@""
	.align	4
.nv.shared._Z25matrixMulCUDASharedMemoryv:
	.zero		1536


//--------------------- .nv.shared.reserved.0     --------------------------
	.section	.nv.shared.reserved.0,"aw",@nobits
	.weak		__nv_reservedSMEM_offset_0_alias
	.size		__nv_reservedSMEM_offset_0_alias, 0, 64
	.other		__nv_reservedSMEM_offset_0_alias,@"STO_CUDA_RESERVED_SHARED STV_DEFAULT"
__nv_reservedSMEM_offset_0_alias:
	.zero		0
	.zero		64


//--------------------- .nv.global                --------------------------
	.section	.nv.global,"aw",@nobits
	.align	4
.nv.global:
	.type		d_C,@object
	.size		d_C,(d_A - d_C)
d_C:
	.zero		4194304
	.type		d_A,@object
	.size		d_A,(d_B - d_A)
d_A:
	.zero		4194304
	.type		d_B,@object
	.size		d_B,(.L_1 - d_B)
d_B:
	.zero		4194304
.L_1:


//--------------------- .nv.constant0._Z25matrixMulCUDASharedMemoryv --------------------------
	.section	.nv.constant0._Z25matrixMulCUDASharedMemoryv,"a",@progbits
	.sectionflags	@""
	.align	4
.nv.constant0._Z25matrixMulCUDASharedMemoryv:
	.zero		896


//--------------------- .nv.constant0._Z13matrixMulCUDAv --------------------------
	.section	.nv.constant0._Z13matrixMulCUDAv,"a",@progbits
	.sectionflags	@""
	.align	4
.nv.constant0._Z13matrixMulCUDAv:
	.zero		896


//--------------------- SYMBOLS --------------------------

	.type		.nv.reservedSmem.offset0,@object
	.size		.nv.reservedSmem.offset0,0x4
	.type		.nv.reservedSmem.cap,@object
	.size		.nv.reservedSmem.cap,0x4
